	.headerflags	@"EF_CUDA_TEXMODE_UNIFIED EF_CUDA_64BIT_ADDRESS EF_CUDA_ACCELERATORS EF_CUDA_SM90 EF_CUDA_VIRTUAL_SM(EF_CUDA_SM90)"
	.elftype	@"ET_EXEC"


//--------------------- .nv.info                  --------------------------
	.section	.nv.info,"",@"SHT_CUDA_INFO"
	.align	4


	//----- nvinfo : EIATTR_REGCOUNT
	.align		4
        /*0000*/ 	.byte	0x04, 0x2f
        /*0002*/ 	.short	(.L_2 - .L_1)
	.align		4
.L_1:
        /*0004*/ 	.word	index@(triton_per_fused__native_batch_norm_legit_convolution_1)
        /*0008*/ 	.word	0x00000016


	//----- nvinfo : EIATTR_MIN_STACK_SIZE
	.align		4
.L_2:
        /*000c*/ 	.byte	0x04, 0x12
        /*000e*/ 	.short	(.L_4 - .L_3)
	.align		4
.L_3:
        /*0010*/ 	.word	index@(triton_per_fused__native_batch_norm_legit_convolution_1)
        /*0014*/ 	.word	0x00000000


	//----- nvinfo : EIATTR_FRAME_SIZE
	.align		4
.L_4:
        /*0018*/ 	.byte	0x04, 0x11
        /*001a*/ 	.short	(.L_6 - .L_5)
	.align		4
.L_5:
        /*001c*/ 	.word	index@(triton_per_fused__native_batch_norm_legit_convolution_1)
        /*0020*/ 	.word	0x00000000


	//----- nvinfo : EIATTR_MIN_STACK_SIZE
	.align		4
.L_6:
        /*0024*/ 	.byte	0x04, 0x12
        /*0026*/ 	.short	(.L_8 - .L_7)
	.align		4
.L_7:
        /*0028*/ 	.word	index@(triton_per_fused__native_batch_norm_legit_convolution_1)
        /*002c*/ 	.word	0x00000000
.L_8:


//--------------------- .nv.info.triton_per_fused__native_batch_norm_legit_convolution_1 --------------------------
	.section	.nv.info.triton_per_fused__native_batch_norm_legit_convolution_1,"",@"SHT_CUDA_INFO"
	.sectionflags	@""
	.align	4


	//----- nvinfo : EIATTR_CUDA_API_VERSION
	.align		4
        /*0000*/ 	.byte	0x04, 0x37
        /*0002*/ 	.short	(.L_10 - .L_9)
.L_9:
        /*0004*/ 	.word	0x0000007c


	//----- nvinfo : EIATTR_KPARAM_INFO
	.align		4
.L_10:
        /*0008*/ 	.byte	0x04, 0x17
        /*000a*/ 	.short	(.L_12 - .L_11)
.L_11:
        /*000c*/ 	.word	0x00000000
        /*0010*/ 	.short	0x0005
        /*0012*/ 	.short	0x0024
        /*0014*/ 	.byte	0x00, 0xf0, 0x11, 0x00


	//----- nvinfo : EIATTR_KPARAM_INFO
	.align		4
.L_12:
        /*0018*/ 	.byte	0x04, 0x17
        /*001a*/ 	.short	(.L_14 - .L_13)
.L_13:
        /*001c*/ 	.word	0x00000000
        /*0020*/ 	.short	0x0004
        /*0022*/ 	.short	0x0020
        /*0024*/ 	.byte	0x00, 0xf0, 0x11, 0x00


	//----- nvinfo : EIATTR_KPARAM_INFO
	.align		4
.L_14:
        /*0028*/ 	.byte	0x04, 0x17
        /*002a*/ 	.short	(.L_16 - .L_15)
.L_15:
        /*002c*/ 	.word	0x00000000
        /*0030*/ 	.short	0x0003
        /*0032*/ 	.short	0x0018
        /*0034*/ 	.byte	0x00, 0xf4, 0x21, 0x00


	//----- nvinfo : EIATTR_KPARAM_INFO
	.align		4
.L_16:
        /*0038*/ 	.byte	0x04, 0x17
        /*003a*/ 	.short	(.L_18 - .L_17)
.L_17:
        /*003c*/ 	.word	0x00000000
        /*0040*/ 	.short	0x0002
        /*0042*/ 	.short	0x0010
        /*0044*/ 	.byte	0x00, 0xf4, 0x21, 0x00


	//----- nvinfo : EIATTR_KPARAM_INFO
	.align		4
.L_18:
        /*0048*/ 	.byte	0x04, 0x17
        /*004a*/ 	.short	(.L_20 - .L_19)
.L_19:
        /*004c*/ 	.word	0x00000000
        /*0050*/ 	.short	0x0001
        /*0052*/ 	.short	0x0008
        /*0054*/ 	.byte	0x00, 0xf4, 0x21, 0x00


	//----- nvinfo : EIATTR_KPARAM_INFO
	.align		4
.L_20:
        /*0058*/ 	.byte	0x04, 0x17
        /*005a*/ 	.short	(.L_22 - .L_21)
.L_21:
        /*005c*/ 	.word	0x00000000
        /*0060*/ 	.short	0x0000
        /*0062*/ 	.short	0x0000
        /*0064*/ 	.byte	0x00, 0xf4, 0x21, 0x00


	//----- nvinfo : EIATTR_SPARSE_MMA_MASK
	.align		4
.L_22:
        /*0068*/ 	.byte	0x03, 0x50
        /*006a*/ 	.short	0x0000


	//----- nvinfo : EIATTR_MAXREG_COUNT
	.align		4
        /*006c*/ 	.byte	0x03, 0x1b
        /*006e*/ 	.short	0x00ff


	//----- nvinfo : EIATTR_COOP_GROUP_MASK_REGIDS
	.align		4
        /*0070*/ 	.byte	0x04, 0x29
        /*0072*/ 	.short	(.L_24 - .L_23)


	//   ....[0]....
.L_23:
        /*0074*/ 	.word	0xffffffff


	//   ....[1]....
        /*0078*/ 	.word	0xffffffff


	//   ....[2]....
        /*007c*/ 	.word	0xffffffff


	//   ....[3]....
        /*0080*/ 	.word	0xffffffff


	//   ....[4]....
        /*0084*/ 	.word	0xffffffff


	//   ....[5]....
        /*0088*/ 	.word	0xffffffff


	//----- nvinfo : EIATTR_COOP_GROUP_INSTR_OFFSETS
	.align		4
.L_24:
        /*008c*/ 	.byte	0x04, 0x28
        /*008e*/ 	.short	(.L_26 - .L_25)


	//   ....[0]....
.L_25:
        /*0090*/ 	.word	0x00000260


	//   ....[1]....
        /*0094*/ 	.word	0x00000280


	//   ....[2]....
        /*0098*/ 	.word	0x000002a0


	//   ....[3]....
        /*009c*/ 	.word	0x00000310


	//   ....[4]....
        /*00a0*/ 	.word	0x00000340


	//   ....[5]....
        /*00a4*/ 	.word	0x00000390


	//----- nvinfo : EIATTR_EXIT_INSTR_OFFSETS
	.align		4
.L_26:
        /*00a8*/ 	.byte	0x04, 0x1c
        /*00aa*/ 	.short	(.L_28 - .L_27)


	//   ....[0]....
.L_27:
        /*00ac*/ 	.word	0x000004a0


	//   ....[1]....
        /*00b0*/ 	.word	0x000004d0


	//----- nvinfo : EIATTR_REQNTID
	.align		4
.L_28:
        /*00b4*/ 	.byte	0x04, 0x10
        /*00b6*/ 	.short	(.L_30 - .L_29)
.L_29:
        /*00b8*/ 	.word	0x00000040
        /*00bc*/ 	.word	0x00000001
        /*00c0*/ 	.word	0x00000001


	//----- nvinfo : EIATTR_CBANK_PARAM_SIZE
	.align		4
.L_30:
        /*00c4*/ 	.byte	0x03, 0x19
        /*00c6*/ 	.short	0x0028


	//----- nvinfo : EIATTR_PARAM_CBANK
	.align		4
        /*00c8*/ 	.byte	0x04, 0x0a
        /*00ca*/ 	.short	(.L_32 - .L_31)
	.align		4
.L_31:
        /*00cc*/ 	.word	index@(.nv.constant0.triton_per_fused__native_batch_norm_legit_convolution_1)
        /*00d0*/ 	.short	0x0210
        /*00d2*/ 	.short	0x0028


	//----- nvinfo : EIATTR_SW_WAR
	.align		4
.L_32:
        /*00d4*/ 	.byte	0x04, 0x36
        /*00d6*/ 	.short	(.L_34 - .L_33)
.L_33:
        /*00d8*/ 	.word	0x00000008
.L_34:


//--------------------- .nv.callgraph             --------------------------
	.section	.nv.callgraph,"",@"SHT_CUDA_CALLGRAPH"
	.align	4
	.sectionentsize	8
	.align		4
        /*0000*/ 	.word	0x00000000
	.align		4
        /*0004*/ 	.word	0xffffffff
	.align		4
        /*0008*/ 	.word	0x00000000
	.align		4
        /*000c*/ 	.word	0xfffffffe
	.align		4
        /*0010*/ 	.word	0x00000000
	.align		4
        /*0014*/ 	.word	0xfffffffd
	.align		4
        /*0018*/ 	.word	0x00000000
	.align		4
        /*001c*/ 	.word	0xfffffffc


//--------------------- .nv.constant4             --------------------------
	.section	.nv.constant4,"a",@progbits
	.align	8
	.align		8
.nv.constant4:
        /*0000*/ 	.dword	_$_str


//--------------------- .text.triton_per_fused__native_batch_norm_legit_convolution_1 --------------------------
	.section	.text.triton_per_fused__native_batch_norm_legit_convolution_1,"ax",@progbits
	.sectionflags	@"SHF_BARRIERS=1"
	.align	128
        .global         triton_per_fused__native_batch_norm_legit_convolution_1
        .type           triton_per_fused__native_batch_norm_legit_convolution_1,@function
        .size           triton_per_fused__native_batch_norm_legit_convolution_1,(.L_x_1 - triton_per_fused__native_batch_norm_legit_convolution_1)
        .other          triton_per_fused__native_batch_norm_legit_convolution_1,@"STO_CUDA_ENTRY STV_DEFAULT"
triton_per_fused__native_batch_norm_legit_convolution_1:
.text.triton_per_fused__native_batch_norm_legit_convolution_1:
[----:B------:R-:W0:Y:S02]  /*0000*/  LDC R1, c[0x0][0x28] ;  /* 0x00000a00ff017b82 */ /* 0x000e240000000800 */
[----:B------:R-:W1:Y:S01]  /*0010*/  S2R R7, SR_TID.X ;  /* 0x0000000000077919 */ /* 0x000e620000002100 */
[----:B------:R-:W2:Y:S01]  /*0020*/  LDC.64 R2, c[0x0][0x210] ;  /* 0x00008400ff027b82 */ /* 0x000ea20000000a00 */
[----:B------:R-:W-:Y:S01]  /*0030*/  CS2R R14, SRZ ;  /* 0x00000000000e7805 */ /* 0x000fe2000001ff00 */
[----:B------:R-:W-:Y:S01]  /*0040*/  ULDC.64 UR6, c[0x0][0x208] ;  /* 0x0000820000067ab9 */ /* 0x000fe20000000a00 */
[----:B------:R-:W3:Y:S05]  /*0050*/  S2R R6, SR_CTAID.X ;  /* 0x0000000000067919 */ /* 0x000eea0000002500 */
[----:B------:R-:W4:Y:S01]  /*0060*/  LDC.64 R4, c[0x0][0x220] ;  /* 0x00008800ff047b82 */ /* 0x000f220000000a00 */
[----:B-1----:R-:W-:Y:S01]  /*0070*/  SHF.R.U32.HI R9, RZ, 0x3, R7 ;  /* 0x00000003ff097819 */ /* 0x002fe20000011607 */
[----:B------:R-:W-:-:S02]  /*0080*/  IMAD.SHL.U32 R8, R7, 0x2, RZ ;  /* 0x0000000207087824 */ /* 0x000fc400078e00ff */
[----:B---3--:R-:W-:Y:S01]  /*0090*/  IMAD.SHL.U32 R0, R6, 0x8, RZ ;  /* 0x0000000806007824 */ /* 0x008fe200078e00ff */
[----:B------:R-:W-:Y:S02]  /*00a0*/  SGXT.U32 R9, R9, 0x3 ;  /* 0x000000030909781a */ /* 0x000fe40000000000 */
[----:B------:R-:W-:Y:S02]  /*00b0*/  SHF.R.S32.HI R13, RZ, 0x1c, R6 ;  /* 0x0000001cff0d7819 */ /* 0x000fe40000011406 */
[----:B------:R-:W-:Y:S02]  /*00c0*/  LOP3.LUT R6, R0, R9, RZ, 0xfc, !PT ;  /* 0x0000000900067212 */ /* 0x000fe400078efcff */
[----:B------:R-:W-:Y:S02]  /*00d0*/  SGXT R13, R13, 0x1 ;  /* 0x000000010d0d781a */ /* 0x000fe40000000200 */
[----:B------:R-:W-:Y:S02]  /*00e0*/  LOP3.LUT R11, R8, 0xe, RZ, 0xc0, !PT ;  /* 0x0000000e080b7812 */ /* 0x000fe400078ec0ff */
[----:B------:R-:W-:-:S02]  /*00f0*/  LEA.HI R13, R13, R6, RZ, 0x2 ;  /* 0x000000060d0d7211 */ /* 0x000fc400078f10ff */
[C---:B------:R-:W-:Y:S02]  /*0100*/  ISETP.GE.AND P1, PT, R6.reuse, 0x10, PT ;  /* 0x000000100600780c */ /* 0x040fe40003f26270 */
[----:B------:R-:W-:Y:S02]  /*0110*/  LEA R11, R6, R11, 0x4 ;  /* 0x0000000b060b7211 */ /* 0x000fe400078e20ff */
[----:B------:R-:W-:-:S03]  /*0120*/  LOP3.LUT R13, R13, 0xfffffffc, RZ, 0xc0, !PT ;  /* 0xfffffffc0d0d7812 */ /* 0x000fc600078ec0ff */
[----:B--2---:R-:W-:-:S04]  /*0130*/  IMAD.WIDE R2, R11, 0x4, R2 ;  /* 0x000000040b027825 */ /* 0x004fc800078e0202 */
[----:B------:R-:W-:Y:S01]  /*0140*/  IMAD.IADD R11, R6, 0x1, -R13 ;  /* 0x00000001060b7824 */ /* 0x000fe200078e0a0d */
[----:B------:R-:W-:Y:S01]  /*0150*/  HFMA2.MMA R6, -RZ, RZ, 0, 0 ;  /* 0x00000000ff067435 */ /* 0x000fe200000001ff */
[----:B------:R-:W2:Y:S02]  /*0160*/  @!P1 LDG.E.64 R14, desc[UR6][R2.64] ;  /* 0x00000006020e9981 */ /* 0x000ea4000c1e1b00 */
[----:B----4-:R-:W-:-:S07]  /*0170*/  IMAD.WIDE R10, R11, 0x4, R4 ;  /* 0x000000040b0a7825 */ /* 0x010fce00078e0204 */
[----:B------:R-:W3:Y:S01]  /*0180*/  @!P1 LDG.E.EL R6, desc[UR6][R10.64] ;  /* 0x000000060a069981 */ /* 0x000ee2000c2e1900 */
[----:B------:R-:W1:Y:S01]  /*0190*/  S2UR UR5, SR_CgaCtaId ;  /* 0x00000000000579c3 */ /* 0x000e620000008800 */
[----:B------:R-:W-:Y:S01]  /*01a0*/  UMOV UR4, 0x400 ;  /* 0x0000040000047882 */ /* 0x000fe20000000000 */
[----:B------:R-:W-:Y:S02]  /*01b0*/  MOV R17, 0x3d800000 ;  /* 0x3d80000000117802 */ /* 0x000fe40000000f00 */
[----:B------:R-:W-:Y:S02]  /*01c0*/  LOP3.LUT P0, RZ, R7, 0x38, RZ, 0xc0, !PT ;  /* 0x0000003807ff7812 */ /* 0x000fe4000780c0ff */
[----:B------:R-:W-:-:S04]  /*01d0*/  LOP3.LUT R19, R0, 0x7, R7, 0xf8, !PT ;  /* 0x0000000700137812 */ /* 0x000fc800078ef807 */
[----:B------:R-:W-:Y:S01]  /*01e0*/  ISETP.LT.AND P0, PT, R19, 0x10, !P0 ;  /* 0x000000101300780c */ /* 0x000fe20004701270 */
[----:B-1----:R-:W-:Y:S01]  /*01f0*/  UPRMT UR4, UR5, 0x654, UR4 ;  /* 0x0000065405047896 */ /* 0x002fe20008000004 */
[----:B--2---:R-:W-:Y:S02]  /*0200*/  SEL R5, R14, RZ, !P1 ;  /* 0x000000ff0e057207 */ /* 0x004fe40004800000 */
[----:B------:R-:W-:-:S03]  /*0210*/  SEL R15, R15, RZ, !P1 ;  /* 0x000000ff0f0f7207 */ /* 0x000fc60004800000 */
[--C-:B---3--:R-:W-:Y:S02]  /*0220*/  FADD R4, R5, R6.reuse ;  /* 0x0000000605047221 */ /* 0x108fe40000000000 */
[----:B------:R-:W-:-:S04]  /*0230*/  FADD R5, R15, R6 ;  /* 0x000000060f057221 */ /* 0x000fc80000000000 */
[----:B------:R-:W-:-:S05]  /*0240*/  FADD R6, R4, R5 ;  /* 0x0000000504067221 */ /* 0x000fca0000000000 */
[----:B------:R-:W-:-:S05]  /*0250*/  FSEL R6, R6, RZ, !P1 ;  /* 0x000000ff06067208 */ /* 0x000fca0004800000 */
[----:B------:R-:W1:Y:S02]  /*0260*/  SHFL.BFLY PT, R13, R6, 0x4, 0x1f ;  /* 0x0c801f00060d7f89 */ /* 0x000e6400000e0000 */
[----:B-1----:R-:W-:-:S05]  /*0270*/  FADD R13, R6, R13 ;  /* 0x0000000d060d7221 */ /* 0x002fca0000000000 */
[----:B------:R-:W1:Y:S02]  /*0280*/  SHFL.BFLY PT, R8, R13, 0x2, 0x1f ;  /* 0x0c401f000d087f89 */ /* 0x000e6400000e0000 */
[----:B-1----:R-:W-:-:S05]  /*0290*/  FADD R8, R13, R8 ;  /* 0x000000080d087221 */ /* 0x002fca0000000000 */
[----:B------:R-:W1:Y:S02]  /*02a0*/  SHFL.BFLY PT, R11, R8, 0x1, 0x1f ;  /* 0x0c201f00080b7f89 */ /* 0x000e6400000e0000 */
[----:B-1----:R-:W-:-:S04]  /*02b0*/  FADD R12, R8, R11 ;  /* 0x0000000b080c7221 */ /* 0x002fc80000000000 */
[C---:B------:R-:W-:Y:S01]  /*02c0*/  FFMA R11, R12.reuse, -0.0625, R5 ;  /* 0xbd8000000c0b7823 */ /* 0x040fe20000000005 */
[----:B------:R-:W-:-:S03]  /*02d0*/  FFMA R10, R12, -0.0625, R4 ;  /* 0xbd8000000c0a7823 */ /* 0x000fc60000000004 */
[----:B------:R-:W-:-:S04]  /*02e0*/  FMUL R11, R11, R11 ;  /* 0x0000000b0b0b7220 */ /* 0x000fc80000400000 */
[----:B------:R-:W-:-:S05]  /*02f0*/  FFMA R11, R10, R10, R11 ;  /* 0x0000000a0a0b7223 */ /* 0x000fca000000000b */
[----:B------:R-:W-:-:S05]  /*0300*/  FSEL R11, R11, RZ, !P1 ;  /* 0x000000ff0b0b7208 */ /* 0x000fca0004800000 */
[----:B------:R-:W1:Y:S02]  /*0310*/  SHFL.BFLY PT, R6, R11, 0x4, 0x1f ;  /* 0x0c801f000b067f89 */ /* 0x000e6400000e0000 */
[----:B-1----:R-:W-:Y:S01]  /*0320*/  FADD R10, R11, R6 ;  /* 0x000000060b0a7221 */ /* 0x002fe20000000000 */
[----:B------:R-:W-:-:S04]  /*0330*/  LOP3.LUT R6, R7, 0x7, RZ, 0xc0, !PT ;  /* 0x0000000707067812 */ /* 0x000fc800078ec0ff */
[----:B------:R-:W1:Y:S01]  /*0340*/  SHFL.BFLY PT, R13, R10, 0x2, 0x1f ;  /* 0x0c401f000a0d7f89 */ /* 0x000e6200000e0000 */
[----:B------:R-:W-:Y:S01]  /*0350*/  LEA R14, R6, UR4, 0x2 ;  /* 0x00000004060e7c11 */ /* 0x000fe2000f8e10ff */
[----:B-1----:R-:W-:Y:S01]  /*0360*/  FADD R8, R10, R13 ;  /* 0x0000000d0a087221 */ /* 0x002fe20000000000 */
[----:B------:R-:W-:Y:S01]  /*0370*/  LEA R13, R9, UR4, 0x2 ;  /* 0x00000004090d7c11 */ /* 0x000fe2000f8e10ff */
[----:B------:R-:W1:Y:S03]  /*0380*/  LDC.64 R10, c[0x0][0x228] ;  /* 0x00008a00ff0a7b82 */ /* 0x000e660000000a00 */
[----:B------:R-:W2:Y:S04]  /*0390*/  SHFL.BFLY PT, R15, R8, 0x1, 0x1f ;  /* 0x0c201f00080f7f89 */ /* 0x000ea800000e0000 */
[----:B------:R-:W-:Y:S01]  /*03a0*/  STS [R13], R12 ;  /* 0x0000000c0d007388 */ /* 0x000fe20000000800 */
[----:B--2---:R-:W-:Y:S01]  /*03b0*/  FADD R6, R8, R15 ;  /* 0x0000000f08067221 */ /* 0x004fe20000000000 */
[----:B------:R-:W-:Y:S08]  /*03c0*/  BAR.SYNC.DEFER_BLOCKING 0x0 ;  /* 0x0000000000007b1d */ /* 0x000ff00000010000 */
[----:B------:R-:W2:Y:S01]  /*03d0*/  LDC.64 R8, c[0x0][0x218] ;  /* 0x00008600ff087b82 */ /* 0x000ea20000000a00 */
[----:B------:R-:W-:Y:S07]  /*03e0*/  LDS R15, [R14] ;  /* 0x000000000e0f7984 */ /* 0x000fee0000000800 */
[----:B------:R-:W-:Y:S06]  /*03f0*/  BAR.SYNC.DEFER_BLOCKING 0x0 ;  /* 0x0000000000007b1d */ /* 0x000fec0000010000 */
[----:B------:R2:W-:Y:S02]  /*0400*/  STS [R13], R6 ;  /* 0x000000060d007388 */ /* 0x0005e40000000800 */
[----:B------:R-:W-:Y:S01]  /*0410*/  BAR.SYNC.DEFER_BLOCKING 0x0 ;  /* 0x0000000000007b1d */ /* 0x000fe20000010000 */
[----:B--2---:R-:W-:-:S04]  /*0420*/  IMAD.WIDE R6, R19, 0x4, R8 ;  /* 0x0000000413067825 */ /* 0x004fc800078e0208 */
[----:B-1----:R-:W-:Y:S01]  /*0430*/  IMAD.WIDE R8, R19, 0x4, R10 ;  /* 0x0000000413087825 */ /* 0x002fe200078e020a */
[----:B------:R-:W1:Y:S04]  /*0440*/  LDS R16, [R14] ;  /* 0x000000000e107984 */ /* 0x000e680000000800 */
[----:B------:R2:W-:Y:S01]  /*0450*/  @!P1 STG.E.64 desc[UR6][R2.64], R4 ;  /* 0x0000000402009986 */ /* 0x0005e2000c101b06 */
[----:B-1----:R-:W-:-:S04]  /*0460*/  FFMA R16, R16, R17, 9.9999997473787516356e-06 ;  /* 0x3727c5ac10107423 */ /* 0x002fc80000000011 */
[----:B------:R-:W1:Y:S01]  /*0470*/  MUFU.RSQ R17, R16 ;  /* 0x0000001000117308 */ /* 0x000e620000001400 */
[----:B------:R-:W-:Y:S06]  /*0480*/  BAR.SYNC.DEFER_BLOCKING 0x0 ;  /* 0x0000000000007b1d */ /* 0x000fec0000010000 */
[----:B-1----:R2:W-:Y:S01]  /*0490*/  @P0 STG.E desc[UR6][R6.64], R17 ;  /* 0x0000001106000986 */ /* 0x0025e2000c101906 */
[----:B------:R-:W-:Y:S05]  /*04a0*/  @!P0 EXIT ;  /* 0x000000000000894d */ /* 0x000fea0003800000 */
[----:B------:R-:W-:-:S05]  /*04b0*/  FMUL R15, R15, 0.0625 ;  /* 0x3d8000000f0f7820 */ /* 0x000fca0000400000 */
[----:B------:R-:W-:Y:S01]  /*04c0*/  STG.E desc[UR6][R8.64], R15 ;  /* 0x0000000f08007986 */ /* 0x000fe2000c101906 */
[----:B------:R-:W-:Y:S05]  /*04d0*/  EXIT ;  /* 0x000000000000794d */ /* 0x000fea0003800000 */
.L_x_0:
[----:B------:R-:W-:-:S00]  /*04e0*/  BRA `(.L_x_0) ;  /* 0xfffffffc00fc7947 */ /* 0x000fc0000383ffff */
[----:B------:R-:W-:-:S00]  /*04f0*/  NOP ;  /* 0x0000000000007918 */ /* 0x000fc00000000000 */
        /* <DEDUP_REMOVED lines=8> */
.L_x_1:


//--------------------- .nv.global.init           --------------------------
	.section	.nv.global.init,"aw",@progbits
.nv.global.init:
	.type		_$_str,@object
	.size		_$_str,(.L_0 - _$_str)
_$_str:
        /*0000*/ 	.byte	0x5f, 0x5f, 0x43, 0x55, 0x44, 0x41, 0x5f, 0x46, 0x54, 0x5a, 0x00
.L_0:


//--------------------- .nv.shared.triton_per_fused__native_batch_norm_legit_convolution_1 --------------------------
	.section	.nv.shared.triton_per_fused__native_batch_norm_legit_convolution_1,"aw",@nobits
	.sectionflags	@""
	.align	16
	.zero		1024


//--------------------- .nv.constant0.triton_per_fused__native_batch_norm_legit_convolution_1 --------------------------
	.section	.nv.constant0.triton_per_fused__native_batch_norm_legit_convolution_1,"a",@progbits
	.sectionflags	@""
	.align	4
.nv.constant0.triton_per_fused__native_batch_norm_legit_convolution_1:
	.zero		568
